//
// Generated by NVIDIA NVVM Compiler
//
// Compiler Build ID: CL-36424714
// Cuda compilation tools, release 13.0, V13.0.88
// Based on NVVM 20.0.0
//

.version 9.0
.target sm_100
.address_size 64

	// .globl	_Z7dkernelPj
.extern .func  (.param .b32 func_retval0) vprintf
(
	.param .b64 vprintf_param_0,
	.param .b64 vprintf_param_1
)
;
.global .align 1 .b8 $str[20] = {37, 100, 32, 37, 100, 32, 37, 100, 32, 37, 100, 32, 37, 100, 32, 37, 100, 46, 10};

.visible .entry _Z7dkernelPj(
	.param .u64 .ptr .align 1 _Z7dkernelPj_param_0
)
{
	.local .align 8 .b8 	__local_depot0[24];
	.reg .b64 	%SP;
	.reg .b64 	%SPL;
	.reg .pred 	%p<2>;
	.reg .b32 	%r<21>;
	.reg .b64 	%rd<7>;

	mov.u64 	%SPL, __local_depot0;
	cvta.local.u64 	%SP, %SPL;
	ld.param.u64 	%rd1, [_Z7dkernelPj_param_0];
	mov.u32 	%r1, %tid.x;
	mov.u32 	%r2, %ctaid.x;
	or.b32  	%r3, %r1, %r2;
	mov.u32 	%r4, %tid.y;
	or.b32  	%r5, %r3, %r4;
	mov.u32 	%r6, %ctaid.y;
	or.b32  	%r7, %r5, %r6;
	mov.u32 	%r8, %tid.z;
	or.b32  	%r9, %r7, %r8;
	mov.u32 	%r10, %ctaid.z;
	or.b32  	%r11, %r9, %r10;
	setp.ne.s32 	%p1, %r11, 0;
	@%p1 bra 	$L__BB0_2;
	add.u64 	%rd2, %SP, 0;
	add.u64 	%rd3, %SPL, 0;
	mov.u32 	%r12, %nctaid.x;
	mov.u32 	%r13, %nctaid.y;
	mov.u32 	%r14, %nctaid.z;
	mov.u32 	%r15, %ntid.x;
	mov.u32 	%r16, %ntid.y;
	mov.u32 	%r17, %ntid.z;
	st.local.v2.u32 	[%rd3], {%r12, %r13};
	st.local.v2.u32 	[%rd3+8], {%r14, %r15};
	st.local.v2.u32 	[%rd3+16], {%r16, %r17};
	mov.u64 	%rd4, $str;
	cvta.global.u64 	%rd5, %rd4;
	{ // callseq 0, 0
	.param .b64 param0;
	st.param.b64 	[param0], %rd5;
	.param .b64 param1;
	st.param.b64 	[param1], %rd2;
	.param .b32 retval0;
	call.uni (retval0), 
	vprintf, 
	(
	param0, 
	param1
	);
	ld.param.b32 	%r18, [retval0];
	} // callseq 0
$L__BB0_2:
	cvta.to.global.u64 	%rd6, %rd1;
	atom.global.inc.u32 	%r20, [%rd6], 1000000;
	ret;

}


// ===== COMPILED SASS (sm_100) =====

	.target	sm_100

	.elftype	@"ET_EXEC"


//--------------------- .note.nv.tkinfo           --------------------------
	.section	.note.nv.tkinfo,"",@"SHT_NOTE"
	.sectionflags	@"SHF_NOTE_NV_TKINFO"
	.tkinfo
        /*0018*/ 	.word	0x00000002
        /*0030*/ 	.string	""
        /*0030*/ 	.string	"ptxas"
        /*0030*/ 	.string	"Cuda compilation tools, release 13.0, V13.0.88"
        /*0030*/ 	.string	"Build cuda_13.0.r13.0/compiler.36424714_0"
        /*0030*/ 	.string	"-arch sm_100 -m 64 "



//--------------------- .note.nv.cuinfo           --------------------------
	.section	.note.nv.cuinfo,"",@"SHT_NOTE"
	.sectionflags	@"SHF_NOTE_NV_CUINFO"
        /*0018*/ 	.short	0x0002
        /*001a*/ 	.short	0x0064
        /*001c*/ 	.short	0x0082
	.zero		2


//--------------------- .nv.info                  --------------------------
	.section	.nv.info,"",@"SHT_CUDA_INFO"
	.align	4


	//----- nvinfo : EIATTR_REGCOUNT
	.align		4
        /*0000*/ 	.byte	0x04, 0x2f
        /*0002*/ 	.short	(.L_2 - .L_1)
	.align		4
.L_1:
        /*0004*/ 	.word	index@(_Z7dkernelPj)
        /*0008*/ 	.word	0x00000018


	//----- nvinfo : EIATTR_FRAME_SIZE
	.align		4
.L_2:
        /*000c*/ 	.byte	0x04, 0x11
        /*000e*/ 	.short	(.L_4 - .L_3)
	.align		4
.L_3:
        /*0010*/ 	.word	index@(_Z7dkernelPj)
        /*0014*/ 	.word	0x00000018


	//----- nvinfo : EIATTR_MIN_STACK_SIZE
	.align		4
.L_4:
        /*0018*/ 	.byte	0x04, 0x12
        /*001a*/ 	.short	(.L_6 - .L_5)
	.align		4
.L_5:
        /*001c*/ 	.word	index@(_Z7dkernelPj)
        /*0020*/ 	.word	0x00000018
.L_6:


//--------------------- .nv.compat                --------------------------
	.section	.nv.compat,"",@"SHT_CUDA_COMPAT_INFO"
	.align	4
        /*0000*/ 	.byte	0x02, 0x09, 0x00, 0x00, 0x02, 0x02, 0x01, 0x00, 0x02, 0x05, 0x05, 0x00, 0x03, 0x07, 0x01, 0x01
        /*0010*/ 	.byte	0x02, 0x03, 0x00, 0x00, 0x02, 0x06, 0x01, 0x00, 0x04, 0x0b, 0x08, 0x00, 0x09, 0x00, 0x00, 0x00
        /*0020*/ 	.byte	0x00, 0x00, 0x00, 0x00


//--------------------- .nv.info._Z7dkernelPj     --------------------------
	.section	.nv.info._Z7dkernelPj,"",@"SHT_CUDA_INFO"
	.sectionflags	@""
	.align	4


	//----- nvinfo : EIATTR_CUDA_API_VERSION
	.align		4
        /*0000*/ 	.byte	0x04, 0x37
        /*0002*/ 	.short	(.L_8 - .L_7)
.L_7:
        /*0004*/ 	.word	0x00000082


	//----- nvinfo : EIATTR_KPARAM_INFO
	.align		4
.L_8:
        /*0008*/ 	.byte	0x04, 0x17
        /*000a*/ 	.short	(.L_10 - .L_9)
.L_9:
        /*000c*/ 	.word	0x00000000
        /*0010*/ 	.short	0x0000
        /*0012*/ 	.short	0x0000
        /*0014*/ 	.byte	0x00, 0xf5, 0x21, 0x00


	//----- nvinfo : EIATTR_SPARSE_MMA_MASK
	.align		4
.L_10:
        /*0018*/ 	.byte	0x03, 0x50
        /*001a*/ 	.short	0x0000


	//----- nvinfo : EIATTR_MAXREG_COUNT
	.align		4
        /*001c*/ 	.byte	0x03, 0x1b
        /*001e*/ 	.short	0x00ff


	//----- nvinfo : EIATTR_EXTERNS
	.align		4
        /*0020*/ 	.byte	0x04, 0x0f
        /*0022*/ 	.short	(.L_12 - .L_11)


	//   ....[0]....
	.align		4
.L_11:
        /*0024*/ 	.word	index@(vprintf)


	//----- nvinfo : EIATTR_MERCURY_ISA_VERSION
	.align		4
.L_12:
        /*0028*/ 	.byte	0x03, 0x5f
        /*002a*/ 	.short	0x0101


	//----- nvinfo : EIATTR_VRC_CTA_INIT_COUNT
	.align		4
        /*002c*/ 	.byte	0x02, 0x4a
	.zero		1
	.zero		1


	//----- nvinfo : EIATTR_SYSCALL_OFFSETS
	.align		4
        /*0030*/ 	.byte	0x04, 0x46
        /*0032*/ 	.short	(.L_14 - .L_13)


	//   ....[0]....
.L_13:
        /*0034*/ 	.word	0x00000210


	//----- nvinfo : EIATTR_EXIT_INSTR_OFFSETS
	.align		4
.L_14:
        /*0038*/ 	.byte	0x04, 0x1c
        /*003a*/ 	.short	(.L_16 - .L_15)


	//   ....[0]....
.L_15:
        /*003c*/ 	.word	0x00000260


	//----- nvinfo : EIATTR_CRS_STACK_SIZE
	.align		4
.L_16:
        /*0040*/ 	.byte	0x04, 0x1e
        /*0042*/ 	.short	(.L_18 - .L_17)
.L_17:
        /*0044*/ 	.word	0x00000000


	//----- nvinfo : EIATTR_CBANK_PARAM_SIZE
	.align		4
.L_18:
        /*0048*/ 	.byte	0x03, 0x19
        /*004a*/ 	.short	0x0008


	//----- nvinfo : EIATTR_PARAM_CBANK
	.align		4
        /*004c*/ 	.byte	0x04, 0x0a
        /*004e*/ 	.short	(.L_20 - .L_19)
	.align		4
.L_19:
        /*0050*/ 	.word	index@(.nv.constant0._Z7dkernelPj)
        /*0054*/ 	.short	0x0380
        /*0056*/ 	.short	0x0008


	//----- nvinfo : EIATTR_SW_WAR
	.align		4
.L_20:
        /*0058*/ 	.byte	0x04, 0x36
        /*005a*/ 	.short	(.L_22 - .L_21)
.L_21:
        /*005c*/ 	.word	0x00000008
.L_22:


//--------------------- .nv.callgraph             --------------------------
	.section	.nv.callgraph,"",@"SHT_CUDA_CALLGRAPH"
	.align	4
	.sectionentsize	8
	.align		4
        /*0000*/ 	.word	0x00000000
	.align		4
        /*0004*/ 	.word	0xffffffff
	.align		4
        /*0008*/ 	.word	index@(_Z7dkernelPj)
	.align		4
        /*000c*/ 	.word	index@(vprintf)
	.align		4
        /*0010*/ 	.word	0x00000000
	.align		4
        /*0014*/ 	.word	0xfffffffe
	.align		4
        /*0018*/ 	.word	0x00000000
	.align		4
        /*001c*/ 	.word	0xfffffffd
	.align		4
        /*0020*/ 	.word	0x00000000
	.align		4
        /*0024*/ 	.word	0xfffffffc


//--------------------- .nv.constant4             --------------------------
	.section	.nv.constant4,"a",@progbits
	.align	8
	.align		8
.nv.constant4:
        /*0000*/ 	.dword	vprintf
	.align		8
        /*0008*/ 	.dword	$str


//--------------------- .text._Z7dkernelPj        --------------------------
	.section	.text._Z7dkernelPj,"ax",@progbits
	.align	128
        .global         _Z7dkernelPj
        .type           _Z7dkernelPj,@function
        .size           _Z7dkernelPj,(.L_x_3 - _Z7dkernelPj)
        .other          _Z7dkernelPj,@"STO_CUDA_ENTRY STV_DEFAULT"
_Z7dkernelPj:
.text._Z7dkernelPj:
[----:B------:R-:W0:Y:S01]  /*0000*/  LDC R1, c[0x0][0x37c] ;  /* 0x0000df00ff017b82 */ /* 0x000e220000000800 */
[----:B------:R-:W1:Y:S07]  /*0010*/  S2R R0, SR_TID.X ;  /* 0x0000000000007919 */ /* 0x000e6e0000002100 */
[----:B------:R-:W1:Y:S01]  /*0020*/  S2UR UR6, SR_CTAID.X ;  /* 0x00000000000679c3 */ /* 0x000e620000002500 */
[----:B------:R-:W2:Y:S01]  /*0030*/  LDCU UR4, c[0x0][0x2f8] ;  /* 0x00005f00ff0477ac */ /* 0x000ea20008000800 */
[----:B0-----:R-:W-:Y:S01]  /*0040*/  VIADD R1, R1, 0xffffffe8 ;  /* 0xffffffe801017836 */ /* 0x001fe20000000000 */
[----:B------:R-:W1:Y:S01]  /*0050*/  S2R R3, SR_TID.Y ;  /* 0x0000000000037919 */ /* 0x000e620000002200 */
[----:B------:R-:W-:Y:S01]  /*0060*/  BSSY.RECONVERGENT B6, `(.L_x_0) ;  /* 0x000001c000067945 */ /* 0x000fe20003800200 */
[----:B------:R-:W0:Y:S01]  /*0070*/  LDCU UR5, c[0x0][0x2fc] ;  /* 0x00005f80ff0577ac */ /* 0x000e220008000800 */
[----:B------:R-:W3:Y:S02]  /*0080*/  S2R R5, SR_TID.Z ;  /* 0x0000000000057919 */ /* 0x000ee40000002300 */
[----:B------:R-:W3:Y:S01]  /*0090*/  S2UR UR7, SR_CTAID.Y ;  /* 0x00000000000779c3 */ /* 0x000ee20000002600 */
[----:B------:R-:W4:Y:S07]  /*00a0*/  LDCU.64 UR36, c[0x0][0x358] ;  /* 0x00006b00ff2477ac */ /* 0x000f2e0008000a00 */
[----:B------:R-:W5:Y:S01]  /*00b0*/  S2UR UR8, SR_CTAID.Z ;  /* 0x00000000000879c3 */ /* 0x000f620000002700 */
[----:B--2---:R-:W-:-:S05]  /*00c0*/  IADD3 R6, P1, PT, R1, UR4, RZ ;  /* 0x0000000401067c10 */ /* 0x004fca000ff3e0ff */
[----:B0-----:R-:W-:Y:S01]  /*00d0*/  IMAD.X R7, RZ, RZ, UR5, P1 ;  /* 0x00000005ff077e24 */ /* 0x001fe200088e06ff */
[----:B-1----:R-:W-:-:S04]  /*00e0*/  LOP3.LUT R0, R3, UR6, R0, 0xfe, !PT ;  /* 0x0000000603007c12 */ /* 0x002fc8000f8efe00 */
[----:B---3--:R-:W-:-:S04]  /*00f0*/  LOP3.LUT R0, R5, UR7, R0, 0xfe, !PT ;  /* 0x0000000705007c12 */ /* 0x008fc8000f8efe00 */
[----:B-----5:R-:W-:-:S13]  /*0100*/  LOP3.LUT P0, RZ, R0, UR8, RZ, 0xfc, !PT ;  /* 0x0000000800ff7c12 */ /* 0x020fda000f80fcff */
[----:B----4-:R-:W-:Y:S05]  /*0110*/  @P0 BRA `(.L_x_1) ;  /* 0x0000000000400947 */ /* 0x010fea0003800000 */
[----:B------:R-:W0:Y:S01]  /*0120*/  LDC R8, c[0x0][0x370] ;  /* 0x0000dc00ff087b82 */ /* 0x000e220000000800 */
[----:B------:R-:W-:Y:S01]  /*0130*/  MOV R0, 0x0 ;  /* 0x0000000000007802 */ /* 0x000fe20000000f00 */
[----:B------:R-:W1:Y:S06]  /*0140*/  LDCU.64 UR4, c[0x4][0x8] ;  /* 0x01000100ff0477ac */ /* 0x000e6c0008000a00 */
[----:B------:R-:W0:Y:S08]  /*0150*/  LDC R9, c[0x0][0x374] ;  /* 0x0000dd00ff097b82 */ /* 0x000e300000000800 */
[----:B------:R-:W2:Y:S01]  /*0160*/  LDC R10, c[0x0][0x378] ;  /* 0x0000de00ff0a7b82 */ /* 0x000ea20000000800 */
[----:B-1----:R-:W-:-:S02]  /*0170*/  IMAD.U32 R4, RZ, RZ, UR4 ;  /* 0x00000004ff047e24 */ /* 0x002fc4000f8e00ff */
[----:B------:R-:W-:-:S05]  /*0180*/  IMAD.U32 R5, RZ, RZ, UR5 ;  /* 0x00000005ff057e24 */ /* 0x000fca000f8e00ff */
[----:B------:R-:W2:Y:S08]  /*0190*/  LDC R11, c[0x0][0x360] ;  /* 0x0000d800ff0b7b82 */ /* 0x000eb00000000800 */
[----:B------:R-:W1:Y:S01]  /*01a0*/  LDC R12, c[0x0][0x364] ;  /* 0x0000d900ff0c7b82 */ /* 0x000e620000000800 */
[----:B0-----:R0:W-:Y:S07]  /*01b0*/  STL.64 [R1], R8 ;  /* 0x0000000801007387 */ /* 0x0011ee0000100a00 */
[----:B------:R-:W1:Y:S01]  /*01c0*/  LDC R13, c[0x0][0x368] ;  /* 0x0000da00ff0d7b82 */ /* 0x000e620000000800 */
[----:B--2---:R0:W-:Y:S07]  /*01d0*/  STL.64 [R1+0x8], R10 ;  /* 0x0000080a01007387 */ /* 0x0041ee0000100a00 */
[----:B------:R0:W2:Y:S01]  /*01e0*/  LDC.64 R2, c[0x4][R0] ;  /* 0x0100000000027b82 */ /* 0x0000a20000000a00 */
[----:B-1----:R0:W-:Y:S02]  /*01f0*/  STL.64 [R1+0x10], R12 ;  /* 0x0000100c01007387 */ /* 0x0021e40000100a00 */
[----:B------:R-:W-:-:S07]  /*0200*/  LEPC R20, `(.L_x_1) ;  /* 0x000000001014794e */ /* 0x000fce0000000000 */
[----:B0-2---:R-:W-:Y:S05]  /*0210*/  CALL.ABS.NOINC R2 ;  /* 0x0000000002007343 */ /* 0x005fea0003c00000 */
.L_x_1:
[----:B------:R-:W-:Y:S05]  /*0220*/  BSYNC.RECONVERGENT B6 ;  /* 0x0000000000067941 */ /* 0x000fea0003800200 */
.L_x_0:
[----:B------:R-:W0:Y:S01]  /*0230*/  LDC.64 R2, c[0x0][0x380] ;  /* 0x0000e000ff027b82 */ /* 0x000e220000000a00 */
[----:B------:R-:W-:-:S05]  /*0240*/  IMAD.MOV.U32 R5, RZ, RZ, 0xf4240 ;  /* 0x000f4240ff057424 */ /* 0x000fca00078e00ff */
[----:B0-----:R-:W-:Y:S01]  /*0250*/  REDG.E.INC.STRONG.GPU desc[UR36][R2.64], R5 ;  /* 0x000000050200798e */ /* 0x001fe2000d92e124 */
[----:B------:R-:W-:Y:S05]  /*0260*/  EXIT ;  /* 0x000000000000794d */ /* 0x000fea0003800000 */
.L_x_2:
[----:B------:R-:W-:-:S00]  /*0270*/  BRA `(.L_x_2) ;  /* 0xfffffffc00fc7947 */ /* 0x000fc0000383ffff */
[----:B------:R-:W-:-:S00]  /*0280*/  NOP ;  /* 0x0000000000007918 */ /* 0x000fc00000000000 */
[----:B------:R-:W-:-:S00]  /*0290*/  NOP ;  /* 0x0000000000007918 */ /* 0x000fc00000000000 */
[----:B------:R-:W-:-:S00]  /*02a0*/  NOP ;  /* 0x0000000000007918 */ /* 0x000fc00000000000 */
[----:B------:R-:W-:-:S00]  /*02b0*/  NOP ;  /* 0x0000000000007918 */ /* 0x000fc00000000000 */
[----:B------:R-:W-:-:S00]  /*02c0*/  NOP ;  /* 0x0000000000007918 */ /* 0x000fc00000000000 */
[----:B------:R-:W-:-:S00]  /*02d0*/  NOP ;  /* 0x0000000000007918 */ /* 0x000fc00000000000 */
[----:B------:R-:W-:-:S00]  /*02e0*/  NOP ;  /* 0x0000000000007918 */ /* 0x000fc00000000000 */
[----:B------:R-:W-:-:S00]  /*02f0*/  NOP ;  /* 0x0000000000007918 */ /* 0x000fc00000000000 */
.L_x_3:


//--------------------- .nv.global.init           --------------------------
	.section	.nv.global.init,"aw",@progbits
.nv.global.init:
	.type		$str,@object
	.size		$str,(.L_0 - $str)
$str:
        /*0000*/ 	.byte	0x25, 0x64, 0x20, 0x25, 0x64, 0x20, 0x25, 0x64, 0x20, 0x25, 0x64, 0x20, 0x25, 0x64, 0x20, 0x25
        /*0010*/ 	.byte	0x64, 0x2e, 0x0a, 0x00
.L_0:


//--------------------- .nv.shared.reserved.0     --------------------------
	.section	.nv.shared.reserved.0,"aw",@nobits
	.weak		__nv_reservedSMEM_offset_0_alias
	.size		__nv_reservedSMEM_offset_0_alias, 0, 64
	.other		__nv_reservedSMEM_offset_0_alias,@"STO_CUDA_RESERVED_SHARED STV_DEFAULT"
__nv_reservedSMEM_offset_0_alias:
	.zero		0
	.zero		64


//--------------------- .nv.constant0._Z7dkernelPj --------------------------
	.section	.nv.constant0._Z7dkernelPj,"a",@progbits
	.sectionflags	@""
	.align	4
.nv.constant0._Z7dkernelPj:
	.zero		904


//--------------------- SYMBOLS --------------------------

	.type		.nv.reservedSmem.offset0,@object
	.size		.nv.reservedSmem.offset0,0x4
	.type		vprintf,@function
